//
// Generated by NVIDIA NVVM Compiler
//
// Compiler Build ID: CL-36424714
// Cuda compilation tools, release 13.0, V13.0.88
// Based on NVVM 20.0.0
//

.version 9.0
.target sm_100
.address_size 64

	// .globl	_Z32calculateDotProductsAndReduceGPUPiS_S_i
.extern .shared .align 16 .b8 sdata[];

.visible .entry _Z32calculateDotProductsAndReduceGPUPiS_S_i(
	.param .u64 .ptr .align 1 _Z32calculateDotProductsAndReduceGPUPiS_S_i_param_0,
	.param .u64 .ptr .align 1 _Z32calculateDotProductsAndReduceGPUPiS_S_i_param_1,
	.param .u64 .ptr .align 1 _Z32calculateDotProductsAndReduceGPUPiS_S_i_param_2,
	.param .u32 _Z32calculateDotProductsAndReduceGPUPiS_S_i_param_3
)
{
	.reg .pred 	%p<6>;
	.reg .b32 	%r<44>;
	.reg .b64 	%rd<10>;

	ld.param.u64 	%rd1, [_Z32calculateDotProductsAndReduceGPUPiS_S_i_param_0];
	ld.param.u64 	%rd2, [_Z32calculateDotProductsAndReduceGPUPiS_S_i_param_1];
	ld.param.u64 	%rd3, [_Z32calculateDotProductsAndReduceGPUPiS_S_i_param_2];
	ld.param.u32 	%r10, [_Z32calculateDotProductsAndReduceGPUPiS_S_i_param_3];
	mov.u32 	%r1, %tid.x;
	mov.u32 	%r43, %ntid.x;
	mov.u32 	%r11, %ctaid.x;
	mad.lo.s32 	%r3, %r43, %r11, %r1;
	shl.b32 	%r12, %r1, 2;
	mov.u32 	%r13, sdata;
	add.s32 	%r4, %r13, %r12;
	mov.b32 	%r14, 0;
	st.shared.u32 	[%r4], %r14;
	shl.b32 	%r5, %r43, 2;
	add.s32 	%r6, %r4, %r5;
	st.shared.u32 	[%r6], %r14;
	add.s32 	%r7, %r6, %r5;
	st.shared.u32 	[%r7], %r14;
	setp.ge.s32 	%p1, %r3, %r10;
	@%p1 bra 	$L__BB0_5;
	cvta.to.global.u64 	%rd4, %rd1;
	cvta.to.global.u64 	%rd5, %rd2;
	mul.wide.s32 	%rd6, %r3, 4;
	add.s64 	%rd7, %rd4, %rd6;
	ld.global.u32 	%r15, [%rd7];
	add.s64 	%rd8, %rd5, %rd6;
	ld.global.u32 	%r16, [%rd8];
	mul.lo.s32 	%r17, %r16, %r15;
	st.shared.u32 	[%r4], %r17;
	mul.lo.s32 	%r18, %r15, %r15;
	st.shared.u32 	[%r6], %r18;
	mul.lo.s32 	%r19, %r16, %r16;
	st.shared.u32 	[%r7], %r19;
	bar.sync 	0;
	setp.lt.u32 	%p2, %r43, 2;
	@%p2 bra 	$L__BB0_5;
$L__BB0_2:
	shr.u32 	%r9, %r43, 1;
	setp.ge.u32 	%p3, %r1, %r9;
	@%p3 bra 	$L__BB0_4;
	shl.b32 	%r20, %r9, 2;
	add.s32 	%r21, %r4, %r20;
	ld.shared.u32 	%r22, [%r21];
	ld.shared.u32 	%r23, [%r4];
	add.s32 	%r24, %r23, %r22;
	st.shared.u32 	[%r4], %r24;
	add.s32 	%r25, %r21, %r5;
	ld.shared.u32 	%r26, [%r25];
	ld.shared.u32 	%r27, [%r6];
	add.s32 	%r28, %r27, %r26;
	st.shared.u32 	[%r6], %r28;
	add.s32 	%r29, %r25, %r5;
	ld.shared.u32 	%r30, [%r29];
	ld.shared.u32 	%r31, [%r7];
	add.s32 	%r32, %r31, %r30;
	st.shared.u32 	[%r7], %r32;
$L__BB0_4:
	bar.sync 	0;
	setp.gt.u32 	%p4, %r43, 3;
	mov.u32 	%r43, %r9;
	@%p4 bra 	$L__BB0_2;
$L__BB0_5:
	setp.ne.s32 	%p5, %r1, 0;
	@%p5 bra 	$L__BB0_7;
	cvta.to.global.u64 	%rd9, %rd3;
	ld.shared.u32 	%r34, [sdata];
	atom.global.add.u32 	%r35, [%rd9], %r34;
	add.s32 	%r37, %r13, %r5;
	ld.shared.u32 	%r38, [%r37];
	atom.global.add.u32 	%r39, [%rd9+4], %r38;
	add.s32 	%r40, %r37, %r5;
	ld.shared.u32 	%r41, [%r40];
	atom.global.add.u32 	%r42, [%rd9+8], %r41;
$L__BB0_7:
	ret;

}


// ===== COMPILED SASS (sm_100) =====

	.target	sm_100

	.elftype	@"ET_EXEC"


//--------------------- .note.nv.tkinfo           --------------------------
	.section	.note.nv.tkinfo,"",@"SHT_NOTE"
	.sectionflags	@"SHF_NOTE_NV_TKINFO"
	.tkinfo
        /*0018*/ 	.word	0x00000002
        /*0030*/ 	.string	""
        /*0030*/ 	.string	"ptxas"
        /*0030*/ 	.string	"Cuda compilation tools, release 13.0, V13.0.88"
        /*0030*/ 	.string	"Build cuda_13.0.r13.0/compiler.36424714_0"
        /*0030*/ 	.string	"-arch sm_100 -m 64 "



//--------------------- .note.nv.cuinfo           --------------------------
	.section	.note.nv.cuinfo,"",@"SHT_NOTE"
	.sectionflags	@"SHF_NOTE_NV_CUINFO"
        /*0018*/ 	.short	0x0002
        /*001a*/ 	.short	0x0064
        /*001c*/ 	.short	0x0082
	.zero		2


//--------------------- .nv.info                  --------------------------
	.section	.nv.info,"",@"SHT_CUDA_INFO"
	.align	4


	//----- nvinfo : EIATTR_REGCOUNT
	.align		4
        /*0000*/ 	.byte	0x04, 0x2f
        /*0002*/ 	.short	(.L_1 - .L_0)
	.align		4
.L_0:
        /*0004*/ 	.word	index@(_Z32calculateDotProductsAndReduceGPUPiS_S_i)
        /*0008*/ 	.word	0x00000010


	//----- nvinfo : EIATTR_FRAME_SIZE
	.align		4
.L_1:
        /*000c*/ 	.byte	0x04, 0x11
        /*000e*/ 	.short	(.L_3 - .L_2)
	.align		4
.L_2:
        /*0010*/ 	.word	index@(_Z32calculateDotProductsAndReduceGPUPiS_S_i)
        /*0014*/ 	.word	0x00000000


	//----- nvinfo : EIATTR_MIN_STACK_SIZE
	.align		4
.L_3:
        /*0018*/ 	.byte	0x04, 0x12
        /*001a*/ 	.short	(.L_5 - .L_4)
	.align		4
.L_4:
        /*001c*/ 	.word	index@(_Z32calculateDotProductsAndReduceGPUPiS_S_i)
        /*0020*/ 	.word	0x00000000
.L_5:


//--------------------- .nv.compat                --------------------------
	.section	.nv.compat,"",@"SHT_CUDA_COMPAT_INFO"
	.align	4
        /*0000*/ 	.byte	0x02, 0x09, 0x00, 0x00, 0x02, 0x02, 0x01, 0x00, 0x02, 0x05, 0x05, 0x00, 0x03, 0x07, 0x01, 0x01
        /*0010*/ 	.byte	0x02, 0x03, 0x00, 0x00, 0x02, 0x06, 0x01, 0x00, 0x04, 0x0b, 0x08, 0x00, 0x09, 0x00, 0x00, 0x00
        /*0020*/ 	.byte	0x00, 0x00, 0x00, 0x00


//--------------------- .nv.info._Z32calculateDotProductsAndReduceGPUPiS_S_i --------------------------
	.section	.nv.info._Z32calculateDotProductsAndReduceGPUPiS_S_i,"",@"SHT_CUDA_INFO"
	.sectionflags	@""
	.align	4


	//----- nvinfo : EIATTR_CUDA_API_VERSION
	.align		4
        /*0000*/ 	.byte	0x04, 0x37
        /*0002*/ 	.short	(.L_7 - .L_6)
.L_6:
        /*0004*/ 	.word	0x00000082


	//----- nvinfo : EIATTR_KPARAM_INFO
	.align		4
.L_7:
        /*0008*/ 	.byte	0x04, 0x17
        /*000a*/ 	.short	(.L_9 - .L_8)
.L_8:
        /*000c*/ 	.word	0x00000000
        /*0010*/ 	.short	0x0003
        /*0012*/ 	.short	0x0018
        /*0014*/ 	.byte	0x00, 0xf0, 0x11, 0x00


	//----- nvinfo : EIATTR_KPARAM_INFO
	.align		4
.L_9:
        /*0018*/ 	.byte	0x04, 0x17
        /*001a*/ 	.short	(.L_11 - .L_10)
.L_10:
        /*001c*/ 	.word	0x00000000
        /*0020*/ 	.short	0x0002
        /*0022*/ 	.short	0x0010
        /*0024*/ 	.byte	0x00, 0xf5, 0x21, 0x00


	//----- nvinfo : EIATTR_KPARAM_INFO
	.align		4
.L_11:
        /*0028*/ 	.byte	0x04, 0x17
        /*002a*/ 	.short	(.L_13 - .L_12)
.L_12:
        /*002c*/ 	.word	0x00000000
        /*0030*/ 	.short	0x0001
        /*0032*/ 	.short	0x0008
        /*0034*/ 	.byte	0x00, 0xf5, 0x21, 0x00


	//----- nvinfo : EIATTR_KPARAM_INFO
	.align		4
.L_13:
        /*0038*/ 	.byte	0x04, 0x17
        /*003a*/ 	.short	(.L_15 - .L_14)
.L_14:
        /*003c*/ 	.word	0x00000000
        /*0040*/ 	.short	0x0000
        /*0042*/ 	.short	0x0000
        /*0044*/ 	.byte	0x00, 0xf5, 0x21, 0x00


	//----- nvinfo : EIATTR_SPARSE_MMA_MASK
	.align		4
.L_15:
        /*0048*/ 	.byte	0x03, 0x50
        /*004a*/ 	.short	0x0000


	//----- nvinfo : EIATTR_MAXREG_COUNT
	.align		4
        /*004c*/ 	.byte	0x03, 0x1b
        /*004e*/ 	.short	0x00ff


	//----- nvinfo : EIATTR_NUM_BARRIERS
	.align		4
        /*0050*/ 	.byte	0x02, 0x4c
        /*0052*/ 	.byte	0x01
	.zero		1


	//----- nvinfo : EIATTR_MERCURY_ISA_VERSION
	.align		4
        /*0054*/ 	.byte	0x03, 0x5f
        /*0056*/ 	.short	0x0101


	//----- nvinfo : EIATTR_VRC_CTA_INIT_COUNT
	.align		4
        /*0058*/ 	.byte	0x02, 0x4a
	.zero		1
	.zero		1


	//----- nvinfo : EIATTR_EXIT_INSTR_OFFSETS
	.align		4
        /*005c*/ 	.byte	0x04, 0x1c
        /*005e*/ 	.short	(.L_17 - .L_16)


	//   ....[0]....
.L_16:
        /*0060*/ 	.word	0x000003c0


	//   ....[1]....
        /*0064*/ 	.word	0x000004e0


	//----- nvinfo : EIATTR_CRS_STACK_SIZE
	.align		4
.L_17:
        /*0068*/ 	.byte	0x04, 0x1e
        /*006a*/ 	.short	(.L_19 - .L_18)
.L_18:
        /*006c*/ 	.word	0x00000000


	//----- nvinfo : EIATTR_CBANK_PARAM_SIZE
	.align		4
.L_19:
        /*0070*/ 	.byte	0x03, 0x19
        /*0072*/ 	.short	0x001c


	//----- nvinfo : EIATTR_PARAM_CBANK
	.align		4
        /*0074*/ 	.byte	0x04, 0x0a
        /*0076*/ 	.short	(.L_21 - .L_20)
	.align		4
.L_20:
        /*0078*/ 	.word	index@(.nv.constant0._Z32calculateDotProductsAndReduceGPUPiS_S_i)
        /*007c*/ 	.short	0x0380
        /*007e*/ 	.short	0x001c


	//----- nvinfo : EIATTR_SW_WAR
	.align		4
.L_21:
        /*0080*/ 	.byte	0x04, 0x36
        /*0082*/ 	.short	(.L_23 - .L_22)
.L_22:
        /*0084*/ 	.word	0x00000008
.L_23:


//--------------------- .nv.callgraph             --------------------------
	.section	.nv.callgraph,"",@"SHT_CUDA_CALLGRAPH"
	.align	4
	.sectionentsize	8
	.align		4
        /*0000*/ 	.word	0x00000000
	.align		4
        /*0004*/ 	.word	0xffffffff
	.align		4
        /*0008*/ 	.word	0x00000000
	.align		4
        /*000c*/ 	.word	0xfffffffe
	.align		4
        /*0010*/ 	.word	0x00000000
	.align		4
        /*0014*/ 	.word	0xfffffffd
	.align		4
        /*0018*/ 	.word	0x00000000
	.align		4
        /*001c*/ 	.word	0xfffffffc


//--------------------- .text._Z32calculateDotProductsAndReduceGPUPiS_S_i --------------------------
	.section	.text._Z32calculateDotProductsAndReduceGPUPiS_S_i,"ax",@progbits
	.align	128
        .global         _Z32calculateDotProductsAndReduceGPUPiS_S_i
        .type           _Z32calculateDotProductsAndReduceGPUPiS_S_i,@function
        .size           _Z32calculateDotProductsAndReduceGPUPiS_S_i,(.L_x_5 - _Z32calculateDotProductsAndReduceGPUPiS_S_i)
        .other          _Z32calculateDotProductsAndReduceGPUPiS_S_i,@"STO_CUDA_ENTRY STV_DEFAULT"
_Z32calculateDotProductsAndReduceGPUPiS_S_i:
.text._Z32calculateDotProductsAndReduceGPUPiS_S_i:
[----:B------:R-:W-:Y:S08]  /*0000*/  LDC R1, c[0x0][0x37c] ;  /* 0x0000df00ff017b82 */ /* 0x000ff00000000800 */
[----:B------:R-:W0:Y:S01]  /*0010*/  S2UR UR5, SR_CgaCtaId ;  /* 0x00000000000579c3 */ /* 0x000e220000008800 */
[----:B------:R-:W1:Y:S01]  /*0020*/  S2R R0, SR_TID.X ;  /* 0x0000000000007919 */ /* 0x000e620000002100 */
[----:B------:R-:W-:Y:S01]  /*0030*/  UMOV UR4, 0x400 ;  /* 0x0000040000047882 */ /* 0x000fe20000000000 */
[----:B------:R-:W2:Y:S05]  /*0040*/  LDCU.64 UR6, c[0x0][0x358] ;  /* 0x00006b00ff0677ac */ /* 0x000eaa0008000a00 */
[----:B------:R-:W3:Y:S01]  /*0050*/  LDC R3, c[0x0][0x360] ;  /* 0x0000d800ff037b82 */ /* 0x000ee20000000800 */
[----:B0-----:R-:W-:-:S07]  /*0060*/  ULEA UR4, UR5, UR4, 0x18 ;  /* 0x0000000405047291 */ /* 0x001fce000f8ec0ff */
[----:B------:R-:W0:Y:S01]  /*0070*/  S2UR UR5, SR_CTAID.X ;  /* 0x00000000000579c3 */ /* 0x000e220000002500 */
[----:B---3--:R-:W-:Y:S02]  /*0080*/  MOV R6, R3 ;  /* 0x0000000300067202 */ /* 0x008fe40000000f00 */
[----:B-1----:R-:W-:Y:S01]  /*0090*/  LEA R2, R0, UR4, 0x2 ;  /* 0x0000000400027c11 */ /* 0x002fe2000f8e10ff */
[----:B------:R-:W1:Y:S04]  /*00a0*/  LDCU UR4, c[0x0][0x398] ;  /* 0x00007300ff0477ac */ /* 0x000e680008000800 */
[C---:B------:R-:W-:Y:S01]  /*00b0*/  IMAD R4, R3.reuse, 0x4, R2 ;  /* 0x0000000403047824 */ /* 0x040fe200078e0202 */
[----:B------:R3:W-:Y:S03]  /*00c0*/  STS [R2], RZ ;  /* 0x000000ff02007388 */ /* 0x0007e60000000800 */
[C---:B------:R-:W-:Y:S01]  /*00d0*/  IMAD R5, R3.reuse, 0x4, R4 ;  /* 0x0000000403057824 */ /* 0x040fe200078e0204 */
[----:B------:R3:W-:Y:S04]  /*00e0*/  STS [R4], RZ ;  /* 0x000000ff04007388 */ /* 0x0007e80000000800 */
[----:B------:R3:W-:Y:S01]  /*00f0*/  STS [R5], RZ ;  /* 0x000000ff05007388 */ /* 0x0007e20000000800 */
[----:B0-----:R-:W-:-:S05]  /*0100*/  IMAD R7, R3, UR5, R0 ;  /* 0x0000000503077c24 */ /* 0x001fca000f8e0200 */
[----:B-1----:R-:W-:-:S13]  /*0110*/  ISETP.GE.AND P0, PT, R7, UR4, PT ;  /* 0x0000000407007c0c */ /* 0x002fda000bf06270 */
[----:B--23--:R-:W-:Y:S05]  /*0120*/  @P0 BRA `(.L_x_0) ;  /* 0x0000000000a00947 */ /* 0x00cfea0003800000 */
[----:B------:R-:W0:Y:S08]  /*0130*/  LDC.64 R8, c[0x0][0x380] ;  /* 0x0000e000ff087b82 */ /* 0x000e300000000a00 */
[----:B------:R-:W1:Y:S01]  /*0140*/  LDC.64 R10, c[0x0][0x388] ;  /* 0x0000e200ff0a7b82 */ /* 0x000e620000000a00 */
[----:B0-----:R-:W-:-:S06]  /*0150*/  IMAD.WIDE R8, R7, 0x4, R8 ;  /* 0x0000000407087825 */ /* 0x001fcc00078e0208 */
[----:B------:R-:W2:Y:S01]  /*0160*/  LDG.E R8, desc[UR6][R8.64] ;  /* 0x0000000608087981 */ /* 0x000ea2000c1e1900 */
[----:B-1----:R-:W-:-:S06]  /*0170*/  IMAD.WIDE R10, R7, 0x4, R10 ;  /* 0x00000004070a7825 */ /* 0x002fcc00078e020a */
[----:B------:R-:W3:Y:S01]  /*0180*/  LDG.E R11, desc[UR6][R10.64] ;  /* 0x000000060a0b7981 */ /* 0x000ee2000c1e1900 */
[----:B------:R-:W-:Y:S01]  /*0190*/  ISETP.GE.U32.AND P0, PT, R6, 0x2, PT ;  /* 0x000000020600780c */ /* 0x000fe20003f06070 */
[----:B------:R-:W-:Y:S05]  /*01a0*/  WARPSYNC.ALL ;  /* 0x0000000000007948 */ /* 0x000fea0003800000 */
[C---:B--2---:R-:W-:Y:S02]  /*01b0*/  IMAD R13, R8.reuse, R8, RZ ;  /* 0x00000008080d7224 */ /* 0x044fe400078e02ff */
[-C--:B---3--:R-:W-:Y:S02]  /*01c0*/  IMAD R7, R8, R11.reuse, RZ ;  /* 0x0000000b08077224 */ /* 0x088fe400078e02ff */
[----:B------:R-:W-:-:S03]  /*01d0*/  IMAD R12, R11, R11, RZ ;  /* 0x0000000b0b0c7224 */ /* 0x000fc600078e02ff */
[----:B------:R0:W-:Y:S04]  /*01e0*/  STS [R2], R7 ;  /* 0x0000000702007388 */ /* 0x0001e80000000800 */
[----:B------:R0:W-:Y:S04]  /*01f0*/  STS [R4], R13 ;  /* 0x0000000d04007388 */ /* 0x0001e80000000800 */
[----:B------:R0:W-:Y:S01]  /*0200*/  STS [R5], R12 ;  /* 0x0000000c05007388 */ /* 0x0001e20000000800 */
[----:B------:R-:W-:Y:S06]  /*0210*/  BAR.SYNC.DEFER_BLOCKING 0x0 ;  /* 0x0000000000007b1d */ /* 0x000fec0000010000 */
[----:B------:R-:W-:Y:S05]  /*0220*/  @!P0 BRA `(.L_x_0) ;  /* 0x0000000000608947 */ /* 0x000fea0003800000 */
.L_x_3:
[----:B0-----:R-:W-:Y:S01]  /*0230*/  SHF.R.U32.HI R13, RZ, 0x1, R6 ;  /* 0x00000001ff0d7819 */ /* 0x001fe20000011606 */
[----:B------:R-:W-:Y:S03]  /*0240*/  BSSY.RECONVERGENT B0, `(.L_x_1) ;  /* 0x0000012000007945 */ /* 0x000fe60003800200 */
[----:B------:R-:W-:-:S13]  /*0250*/  ISETP.GE.U32.AND P0, PT, R0, R13, PT ;  /* 0x0000000d0000720c */ /* 0x000fda0003f06070 */
[----:B------:R-:W-:Y:S05]  /*0260*/  @P0 BRA `(.L_x_2) ;  /* 0x00000000003c0947 */ /* 0x000fea0003800000 */
[----:B------:R-:W-:Y:S01]  /*0270*/  IMAD R8, R13, 0x4, R2 ;  /* 0x000000040d087824 */ /* 0x000fe200078e0202 */
[----:B------:R-:W-:Y:S04]  /*0280*/  LDS R10, [R2] ;  /* 0x00000000020a7984 */ /* 0x000fe80000000800 */
[----:B------:R-:W0:Y:S02]  /*0290*/  LDS R7, [R8] ;  /* 0x0000000008077984 */ /* 0x000e240000000800 */
[----:B0-----:R-:W-:Y:S01]  /*02a0*/  IADD3 R7, PT, PT, R7, R10, RZ ;  /* 0x0000000a07077210 */ /* 0x001fe20007ffe0ff */
[----:B------:R-:W-:-:S04]  /*02b0*/  IMAD R10, R3, 0x4, R8 ;  /* 0x00000004030a7824 */ /* 0x000fc800078e0208 */
[----:B------:R-:W-:Y:S01]  /*02c0*/  STS [R2], R7 ;  /* 0x0000000702007388 */ /* 0x000fe20000000800 */
[----:B------:R-:W-:-:S03]  /*02d0*/  IMAD R11, R3, 0x4, R10 ;  /* 0x00000004030b7824 */ /* 0x000fc600078e020a */
[----:B------:R-:W-:Y:S04]  /*02e0*/  LDS R9, [R10] ;  /* 0x000000000a097984 */ /* 0x000fe80000000800 */
[----:B------:R-:W0:Y:S02]  /*02f0*/  LDS R12, [R4] ;  /* 0x00000000040c7984 */ /* 0x000e240000000800 */
[----:B0-----:R-:W-:-:S05]  /*0300*/  IADD3 R9, PT, PT, R9, R12, RZ ;  /* 0x0000000c09097210 */ /* 0x001fca0007ffe0ff */
[----:B------:R-:W-:Y:S04]  /*0310*/  STS [R4], R9 ;  /* 0x0000000904007388 */ /* 0x000fe80000000800 */
[----:B------:R-:W-:Y:S04]  /*0320*/  LDS R11, [R11] ;  /* 0x000000000b0b7984 */ /* 0x000fe80000000800 */
[----:B------:R-:W0:Y:S02]  /*0330*/  LDS R12, [R5] ;  /* 0x00000000050c7984 */ /* 0x000e240000000800 */
[----:B0-----:R-:W-:-:S05]  /*0340*/  IADD3 R12, PT, PT, R11, R12, RZ ;  /* 0x0000000c0b0c7210 */ /* 0x001fca0007ffe0ff */
[----:B------:R0:W-:Y:S02]  /*0350*/  STS [R5], R12 ;  /* 0x0000000c05007388 */ /* 0x0001e40000000800 */
.L_x_2:
[----:B------:R-:W-:Y:S05]  /*0360*/  BSYNC.RECONVERGENT B0 ;  /* 0x0000000000007941 */ /* 0x000fea0003800200 */
.L_x_1:
[----:B------:R-:W-:Y:S01]  /*0370*/  BAR.SYNC.DEFER_BLOCKING 0x0 ;  /* 0x0000000000007b1d */ /* 0x000fe20000010000 */
[----:B------:R-:W-:Y:S01]  /*0380*/  ISETP.GT.U32.AND P0, PT, R6, 0x3, PT ;  /* 0x000000030600780c */ /* 0x000fe20003f04070 */
[----:B------:R-:W-:-:S12]  /*0390*/  IMAD.MOV.U32 R6, RZ, RZ, R13 ;  /* 0x000000ffff067224 */ /* 0x000fd800078e000d */
[----:B------:R-:W-:Y:S05]  /*03a0*/  @P0 BRA `(.L_x_3) ;  /* 0xfffffffc00a00947 */ /* 0x000fea000383ffff */
.L_x_0:
[----:B------:R-:W-:-:S13]  /*03b0*/  ISETP.NE.AND P0, PT, R0, RZ, PT ;  /* 0x000000ff0000720c */ /* 0x000fda0003f05270 */
[----:B------:R-:W-:Y:S05]  /*03c0*/  @P0 EXIT ;  /* 0x000000000000094d */ /* 0x000fea0003800000 */
[----:B0-----:R-:W0:Y:S01]  /*03d0*/  S2R R5, SR_CgaCtaId ;  /* 0x0000000000057919 */ /* 0x001e220000008800 */
[----:B------:R-:W-:Y:S01]  /*03e0*/  MOV R0, 0x400 ;  /* 0x0000040000007802 */ /* 0x000fe20000000f00 */
[----:B------:R-:W1:Y:S02]  /*03f0*/  LDCU.64 UR4, c[0x0][0x390] ;  /* 0x00007200ff0477ac */ /* 0x000e640008000a00 */
[----:B-1----:R-:W-:-:S04]  /*0400*/  UIADD3 UR4, UP0, UPT, UR4, 0x4, URZ ;  /* 0x0000000404047890 */ /* 0x002fc8000ff1e0ff */
[----:B------:R-:W-:Y:S02]  /*0410*/  UIADD3.X UR5, UPT, UPT, URZ, UR5, URZ, UP0, !UPT ;  /* 0x00000005ff057290 */ /* 0x000fe400087fe4ff */
[----:B------:R-:W-:Y:S02]  /*0420*/  MOV R4, UR4 ;  /* 0x0000000400047c02 */ /* 0x000fe40008000f00 */
[----:B0-----:R-:W-:Y:S02]  /*0430*/  LEA R8, R5, R0, 0x18 ;  /* 0x0000000005087211 */ /* 0x001fe400078ec0ff */
[----:B------:R-:W-:Y:S02]  /*0440*/  IMAD.U32 R5, RZ, RZ, UR5 ;  /* 0x00000005ff057e24 */ /* 0x000fe4000f8e00ff */
[C---:B------:R-:W-:Y:S01]  /*0450*/  LEA R0, R3.reuse, R8, 0x2 ;  /* 0x0000000803007211 */ /* 0x040fe200078e10ff */
[----:B------:R-:W0:Y:S04]  /*0460*/  LDS R7, [R8] ;  /* 0x0000000008077984 */ /* 0x000e280000000800 */
[----:B------:R-:W-:Y:S01]  /*0470*/  IMAD R6, R3, 0x4, R0 ;  /* 0x0000000403067824 */ /* 0x000fe200078e0200 */
[----:B------:R-:W1:Y:S01]  /*0480*/  LDS R9, [R0] ;  /* 0x0000000000097984 */ /* 0x000e620000000800 */
[----:B------:R-:W0:Y:S03]  /*0490*/  LDC.64 R2, c[0x0][0x390] ;  /* 0x0000e400ff027b82 */ /* 0x000e260000000a00 */
[----:B------:R-:W2:Y:S04]  /*04a0*/  LDS R11, [R6] ;  /* 0x00000000060b7984 */ /* 0x000ea80000000800 */
[----:B0-----:R-:W-:Y:S04]  /*04b0*/  REDG.E.ADD.STRONG.GPU desc[UR6][R2.64], R7 ;  /* 0x000000070200798e */ /* 0x001fe8000c12e106 */
[----:B-1----:R-:W-:Y:S04]  /*04c0*/  REDG.E.ADD.STRONG.GPU desc[UR6][R4.64], R9 ;  /* 0x000000090400798e */ /* 0x002fe8000c12e106 */
[----:B--2---:R-:W-:Y:S01]  /*04d0*/  REDG.E.ADD.STRONG.GPU desc[UR6][R4.64+0x4], R11 ;  /* 0x0000040b0400798e */ /* 0x004fe2000c12e106 */
[----:B------:R-:W-:Y:S05]  /*04e0*/  EXIT ;  /* 0x000000000000794d */ /* 0x000fea0003800000 */
.L_x_4:
[----:B------:R-:W-:-:S00]  /*04f0*/  BRA `(.L_x_4) ;  /* 0xfffffffc00fc7947 */ /* 0x000fc0000383ffff */
[----:B------:R-:W-:-:S00]  /*0500*/  NOP ;  /* 0x0000000000007918 */ /* 0x000fc00000000000 */
[----:B------:R-:W-:-:S00]  /*0510*/  NOP ;  /* 0x0000000000007918 */ /* 0x000fc00000000000 */
[----:B------:R-:W-:-:S00]  /*0520*/  NOP ;  /* 0x0000000000007918 */ /* 0x000fc00000000000 */
[----:B------:R-:W-:-:S00]  /*0530*/  NOP ;  /* 0x0000000000007918 */ /* 0x000fc00000000000 */
[----:B------:R-:W-:-:S00]  /*0540*/  NOP ;  /* 0x0000000000007918 */ /* 0x000fc00000000000 */
[----:B------:R-:W-:-:S00]  /*0550*/  NOP ;  /* 0x0000000000007918 */ /* 0x000fc00000000000 */
[----:B------:R-:W-:-:S00]  /*0560*/  NOP ;  /* 0x0000000000007918 */ /* 0x000fc00000000000 */
[----:B------:R-:W-:-:S00]  /*0570*/  NOP ;  /* 0x0000000000007918 */ /* 0x000fc00000000000 */
.L_x_5:


//--------------------- .nv.shared._Z32calculateDotProductsAndReduceGPUPiS_S_i --------------------------
	.section	.nv.shared._Z32calculateDotProductsAndReduceGPUPiS_S_i,"aw",@nobits
	.sectionflags	@""
	.align	16
	.zero		1024


//--------------------- .nv.shared.reserved.0     --------------------------
	.section	.nv.shared.reserved.0,"aw",@nobits
	.weak		__nv_reservedSMEM_offset_0_alias
	.size		__nv_reservedSMEM_offset_0_alias, 0, 64
	.other		__nv_reservedSMEM_offset_0_alias,@"STO_CUDA_RESERVED_SHARED STV_DEFAULT"
__nv_reservedSMEM_offset_0_alias:
	.zero		0
	.zero		64


//--------------------- .nv.constant0._Z32calculateDotProductsAndReduceGPUPiS_S_i --------------------------
	.section	.nv.constant0._Z32calculateDotProductsAndReduceGPUPiS_S_i,"a",@progbits
	.sectionflags	@""
	.align	4
.nv.constant0._Z32calculateDotProductsAndReduceGPUPiS_S_i:
	.zero		924


//--------------------- SYMBOLS --------------------------

	.type		.nv.reservedSmem.offset0,@object
	.size		.nv.reservedSmem.offset0,0x4
	.type		.nv.reservedSmem.cap,@object
	.size		.nv.reservedSmem.cap,0x4
